	.headerflags	@"EF_CUDA_TEXMODE_UNIFIED EF_CUDA_64BIT_ADDRESS EF_CUDA_SM86 EF_CUDA_VIRTUAL_SM(EF_CUDA_SM86)"
	.elftype	@"ET_EXEC"


//--------------------- .nv.info                  --------------------------
	.section	.nv.info,"",@"SHT_CUDA_INFO"
	.align	4


	//----- nvinfo : EIATTR_REGCOUNT
	.align		4
        /*0000*/ 	.byte	0x04, 0x2f
        /*0002*/ 	.short	(.L_1 - .L_0)
	.align		4
.L_0:
        /*0004*/ 	.word	index@(_Z14float4LoadtestPfS_)
        /*0008*/ 	.word	0x0000000e


	//----- nvinfo : EIATTR_MAX_STACK_SIZE
	.align		4
.L_1:
        /*000c*/ 	.byte	0x04, 0x23
        /*000e*/ 	.short	(.L_3 - .L_2)
	.align		4
.L_2:
        /*0010*/ 	.word	index@(_Z14float4LoadtestPfS_)
        /*0014*/ 	.word	0x00000000


	//----- nvinfo : EIATTR_MIN_STACK_SIZE
	.align		4
.L_3:
        /*0018*/ 	.byte	0x04, 0x12
        /*001a*/ 	.short	(.L_5 - .L_4)
	.align		4
.L_4:
        /*001c*/ 	.word	index@(_Z14float4LoadtestPfS_)
        /*0020*/ 	.word	0x00000000


	//----- nvinfo : EIATTR_FRAME_SIZE
	.align		4
.L_5:
        /*0024*/ 	.byte	0x04, 0x11
        /*0026*/ 	.short	(.L_7 - .L_6)
	.align		4
.L_6:
        /*0028*/ 	.word	index@(_Z14float4LoadtestPfS_)
        /*002c*/ 	.word	0x00000000
.L_7:


//--------------------- .nv.info._Z14float4LoadtestPfS_ --------------------------
	.section	.nv.info._Z14float4LoadtestPfS_,"",@"SHT_CUDA_INFO"
	.align	4


	//----- nvinfo : EIATTR_CUDA_API_VERSION
	.align		4
        /*0000*/ 	.byte	0x04, 0x37
        /*0002*/ 	.short	(.L_9 - .L_8)
.L_8:
        /*0004*/ 	.word	0x00000079


	//----- nvinfo : EIATTR_SW2861232_WAR
	.align		4
.L_9:
        /*0008*/ 	.byte	0x01, 0x35
	.zero		2


	//----- nvinfo : EIATTR_PARAM_CBANK
	.align		4
        /*000c*/ 	.byte	0x04, 0x0a
        /*000e*/ 	.short	(.L_11 - .L_10)
	.align		4
.L_10:
        /*0010*/ 	.word	index@(.nv.constant0._Z14float4LoadtestPfS_)
        /*0014*/ 	.short	0x0160
        /*0016*/ 	.short	0x0010


	//----- nvinfo : EIATTR_CBANK_PARAM_SIZE
	.align		4
.L_11:
        /*0018*/ 	.byte	0x03, 0x19
        /*001a*/ 	.short	0x0010


	//----- nvinfo : EIATTR_KPARAM_INFO
	.align		4
        /*001c*/ 	.byte	0x04, 0x17
        /*001e*/ 	.short	(.L_13 - .L_12)
.L_12:
        /*0020*/ 	.word	0x00000000
        /*0024*/ 	.short	0x0001
        /*0026*/ 	.short	0x0008
        /*0028*/ 	.byte	0x00, 0xf0, 0x21, 0x00


	//----- nvinfo : EIATTR_KPARAM_INFO
	.align		4
.L_13:
        /*002c*/ 	.byte	0x04, 0x17
        /*002e*/ 	.short	(.L_15 - .L_14)
.L_14:
        /*0030*/ 	.word	0x00000000
        /*0034*/ 	.short	0x0000
        /*0036*/ 	.short	0x0000
        /*0038*/ 	.byte	0x00, 0xf0, 0x21, 0x00


	//----- nvinfo : EIATTR_MAXREG_COUNT
	.align		4
.L_15:
        /*003c*/ 	.byte	0x03, 0x1b
        /*003e*/ 	.short	0x00ff


	//----- nvinfo : EIATTR_EXIT_INSTR_OFFSETS
	.align		4
        /*0040*/ 	.byte	0x04, 0x1c
        /*0042*/ 	.short	(.L_17 - .L_16)


	//   ....[0]....
.L_16:
        /*0044*/ 	.word	0x00000120
.L_17:


//--------------------- .nv.constant0._Z14float4LoadtestPfS_ --------------------------
	.section	.nv.constant0._Z14float4LoadtestPfS_,"a",@progbits
	.align	4
.nv.constant0._Z14float4LoadtestPfS_:
	.zero		368


//--------------------- .text._Z14float4LoadtestPfS_ --------------------------
	.section	.text._Z14float4LoadtestPfS_,"ax",@progbits
	.sectionflags	@"SHF_BARRIERS=1"
	.sectioninfo	@"SHI_REGISTERS=14"
	.align	128
        .global         _Z14float4LoadtestPfS_
        .type           _Z14float4LoadtestPfS_,@function
        .size           _Z14float4LoadtestPfS_,(.L_x_1 - _Z14float4LoadtestPfS_)
        .other          _Z14float4LoadtestPfS_,@"STO_CUDA_ENTRY STV_DEFAULT"
_Z14float4LoadtestPfS_:
.text._Z14float4LoadtestPfS_:
[----:B------:R-:W-:-:S02]  /*0000*/  MOV R1, c[0x0][0x28] ;  /* 0x00000a0000017a02 */ /* 0x000fc40000000f00 */
[----:B------:R-:W0:Y:S01]  /*0010*/  S2R R2, SR_TID.X ;  /* 0x0000000000027919 */ /* 0x000e220000002100 */
[----:B------:R-:W-:Y:S01]  /*0020*/  MOV R3, 0x4 ;  /* 0x0000000400037802 */ /* 0x000fe20000000f00 */
[----:B------:R-:W-:-:S04]  /*0030*/  ULDC.64 UR4, c[0x0][0x118] ;  /* 0x0000460000047ab9 */ /* 0x000fc80000000a00 */
[----:B0-----:R-:W-:-:S05]  /*0040*/  IMAD.WIDE R2, R2, R3, c[0x0][0x160] ;  /* 0x0000580002027625 */ /* 0x001fca00078e0203 */
[----:B------:R-:W2:Y:S02]  /*0050*/  LDG.E.128 R4, [R2.64] ;  /* 0x0000000402047981 */ /* 0x000ea4000c1e1d00 */
[----:B--2---:R-:W-:Y:S01]  /*0060*/  FADD R5, R4, R5 ;  /* 0x0000000504057221 */ /* 0x004fe20000000000 */
[----:B------:R-:W-:-:S03]  /*0070*/  MOV R4, c[0x0][0x168] ;  /* 0x00005a0000047a02 */ /* 0x000fc60000000f00 */
[----:B------:R-:W-:Y:S01]  /*0080*/  FADD R6, R6, R5 ;  /* 0x0000000506067221 */ /* 0x000fe20000000000 */
[----:B------:R-:W-:-:S03]  /*0090*/  MOV R5, c[0x0][0x16c] ;  /* 0x00005b0000057a02 */ /* 0x000fc60000000f00 */
[----:B------:R-:W-:-:S05]  /*00a0*/  FADD R7, R7, R6 ;  /* 0x0000000607077221 */ /* 0x000fca0000000000 */
[----:B------:R-:W-:Y:S04]  /*00b0*/  STG.E [R4.64], R7 ;  /* 0x0000000704007986 */ /* 0x000fe8000c101904 */
[----:B------:R-:W-:Y:S06]  /*00c0*/  BAR.SYNC 0x0 ;  /* 0x0000000000007b1d */ /* 0x000fec0000000000 */
[----:B------:R-:W2:Y:S02]  /*00d0*/  LDG.E.128 R8, [R2.64+0x10] ;  /* 0x0000100402087981 */ /* 0x000ea4000c1e1d00 */
[----:B--2---:R-:W-:-:S04]  /*00e0*/  FADD R9, R8, R9 ;  /* 0x0000000908097221 */ /* 0x004fc80000000000 */
[----:B------:R-:W-:-:S04]  /*00f0*/  FADD R10, R10, R9 ;  /* 0x000000090a0a7221 */ /* 0x000fc80000000000 */
[----:B------:R-:W-:-:S05]  /*0100*/  FADD R11, R11, R10 ;  /* 0x0000000a0b0b7221 */ /* 0x000fca0000000000 */
[----:B------:R-:W-:Y:S01]  /*0110*/  STG.E [R4.64], R11 ;  /* 0x0000000b04007986 */ /* 0x000fe2000c101904 */
[----:B------:R-:W-:Y:S05]  /*0120*/  EXIT ;  /* 0x000000000000794d */ /* 0x000fea0003800000 */
.L_x_0:
[----:B------:R-:W-:-:S00]  /*0130*/  BRA `(.L_x_0) ;  /* 0xfffffff000007947 */ /* 0x000fc0000383ffff */
[----:B------:R-:W-:-:S00]  /*0140*/  NOP ;  /* 0x0000000000007918 */ /* 0x000fc00000000000 */
        /* <DEDUP_REMOVED lines=11> */
.L_x_1:
